//
// Generated by NVIDIA NVVM Compiler
//
// Compiler Build ID: CL-36424714
// Cuda compilation tools, release 13.0, V13.0.88
// Based on NVVM 20.0.0
//

.version 9.0
.target sm_100
.address_size 64

	// .globl	_Z4vaddv

.visible .entry _Z4vaddv()
{


	ret;

}


// ===== COMPILED SASS (sm_100) =====

	.target	sm_100

	.elftype	@"ET_EXEC"


//--------------------- .note.nv.tkinfo           --------------------------
	.section	.note.nv.tkinfo,"",@"SHT_NOTE"
	.sectionflags	@"SHF_NOTE_NV_TKINFO"
	.tkinfo
        /*0018*/ 	.word	0x00000002
        /*0030*/ 	.string	""
        /*0030*/ 	.string	"ptxas"
        /*0030*/ 	.string	"Cuda compilation tools, release 13.0, V13.0.88"
        /*0030*/ 	.string	"Build cuda_13.0.r13.0/compiler.36424714_0"
        /*0030*/ 	.string	"-arch sm_100 -m 64 "



//--------------------- .note.nv.cuinfo           --------------------------
	.section	.note.nv.cuinfo,"",@"SHT_NOTE"
	.sectionflags	@"SHF_NOTE_NV_CUINFO"
        /*0018*/ 	.short	0x0002
        /*001a*/ 	.short	0x0064
        /*001c*/ 	.short	0x0082
	.zero		2


//--------------------- .nv.info                  --------------------------
	.section	.nv.info,"",@"SHT_CUDA_INFO"
	.align	4


	//----- nvinfo : EIATTR_REGCOUNT
	.align		4
        /*0000*/ 	.byte	0x04, 0x2f
        /*0002*/ 	.short	(.L_1 - .L_0)
	.align		4
.L_0:
        /*0004*/ 	.word	index@(_Z4vaddv)
        /*0008*/ 	.word	0x00000004


	//----- nvinfo : EIATTR_FRAME_SIZE
	.align		4
.L_1:
        /*000c*/ 	.byte	0x04, 0x11
        /*000e*/ 	.short	(.L_3 - .L_2)
	.align		4
.L_2:
        /*0010*/ 	.word	index@(_Z4vaddv)
        /*0014*/ 	.word	0x00000000


	//----- nvinfo : EIATTR_MIN_STACK_SIZE
	.align		4
.L_3:
        /*0018*/ 	.byte	0x04, 0x12
        /*001a*/ 	.short	(.L_5 - .L_4)
	.align		4
.L_4:
        /*001c*/ 	.word	index@(_Z4vaddv)
        /*0020*/ 	.word	0x00000000
.L_5:


//--------------------- .nv.compat                --------------------------
	.section	.nv.compat,"",@"SHT_CUDA_COMPAT_INFO"
	.align	4
        /*0000*/ 	.byte	0x02, 0x09, 0x00, 0x00, 0x02, 0x02, 0x01, 0x00, 0x02, 0x05, 0x05, 0x00, 0x03, 0x07, 0x01, 0x01
        /*0010*/ 	.byte	0x02, 0x03, 0x00, 0x00, 0x02, 0x06, 0x01, 0x00, 0x04, 0x0b, 0x08, 0x00, 0x09, 0x00, 0x00, 0x00
        /*0020*/ 	.byte	0x00, 0x00, 0x00, 0x00


//--------------------- .nv.info._Z4vaddv         --------------------------
	.section	.nv.info._Z4vaddv,"",@"SHT_CUDA_INFO"
	.sectionflags	@""
	.align	4


	//----- nvinfo : EIATTR_CUDA_API_VERSION
	.align		4
        /*0000*/ 	.byte	0x04, 0x37
        /*0002*/ 	.short	(.L_7 - .L_6)
.L_6:
        /*0004*/ 	.word	0x00000082


	//----- nvinfo : EIATTR_SPARSE_MMA_MASK
	.align		4
.L_7:
        /*0008*/ 	.byte	0x03, 0x50
        /*000a*/ 	.short	0x0000


	//----- nvinfo : EIATTR_MAXREG_COUNT
	.align		4
        /*000c*/ 	.byte	0x03, 0x1b
        /*000e*/ 	.short	0x00ff


	//----- nvinfo : EIATTR_MERCURY_ISA_VERSION
	.align		4
        /*0010*/ 	.byte	0x03, 0x5f
        /*0012*/ 	.short	0x0101


	//----- nvinfo : EIATTR_VRC_CTA_INIT_COUNT
	.align		4
        /*0014*/ 	.byte	0x02, 0x4a
	.zero		1
	.zero		1


	//----- nvinfo : EIATTR_EXIT_INSTR_OFFSETS
	.align		4
        /*0018*/ 	.byte	0x04, 0x1c
        /*001a*/ 	.short	(.L_9 - .L_8)


	//   ....[0]....
.L_8:
        /*001c*/ 	.word	0x00000010


	//----- nvinfo : EIATTR_SW_WAR
	.align		4
.L_9:
        /*0020*/ 	.byte	0x04, 0x36
        /*0022*/ 	.short	(.L_11 - .L_10)
.L_10:
        /*0024*/ 	.word	0x00000008
.L_11:


//--------------------- .nv.callgraph             --------------------------
	.section	.nv.callgraph,"",@"SHT_CUDA_CALLGRAPH"
	.align	4
	.sectionentsize	8
	.align		4
        /*0000*/ 	.word	0x00000000
	.align		4
        /*0004*/ 	.word	0xffffffff
	.align		4
        /*0008*/ 	.word	0x00000000
	.align		4
        /*000c*/ 	.word	0xfffffffe
	.align		4
        /*0010*/ 	.word	0x00000000
	.align		4
        /*0014*/ 	.word	0xfffffffd
	.align		4
        /*0018*/ 	.word	0x00000000
	.align		4
        /*001c*/ 	.word	0xfffffffc


//--------------------- .text._Z4vaddv            --------------------------
	.section	.text._Z4vaddv,"ax",@progbits
	.align	128
        .global         _Z4vaddv
        .type           _Z4vaddv,@function
        .size           _Z4vaddv,(.L_x_1 - _Z4vaddv)
        .other          _Z4vaddv,@"STO_CUDA_ENTRY STV_DEFAULT"
_Z4vaddv:
.text._Z4vaddv:
[----:B------:R-:W-:Y:S01]  /*0000*/  LDC R1, c[0x0][0x37c] ;  /* 0x0000df00ff017b82 */ /* 0x000fe20000000800 */
[----:B------:R-:W-:Y:S05]  /*0010*/  EXIT ;  /* 0x000000000000794d */ /* 0x000fea0003800000 */
.L_x_0:
[----:B------:R-:W-:-:S00]  /*0020*/  BRA `(.L_x_0) ;  /* 0xfffffffc00fc7947 */ /* 0x000fc0000383ffff */
[----:B------:R-:W-:-:S00]  /*0030*/  NOP ;  /* 0x0000000000007918 */ /* 0x000fc00000000000 */
        /* <DEDUP_REMOVED lines=12> */
.L_x_1:


//--------------------- .nv.shared.reserved.0     --------------------------
	.section	.nv.shared.reserved.0,"aw",@nobits
	.weak		__nv_reservedSMEM_offset_0_alias
	.size		__nv_reservedSMEM_offset_0_alias, 0, 64
	.other		__nv_reservedSMEM_offset_0_alias,@"STO_CUDA_RESERVED_SHARED STV_DEFAULT"
__nv_reservedSMEM_offset_0_alias:
	.zero		0
	.zero		64


//--------------------- .nv.constant0._Z4vaddv    --------------------------
	.section	.nv.constant0._Z4vaddv,"a",@progbits
	.sectionflags	@""
	.align	4
.nv.constant0._Z4vaddv:
	.zero		896


//--------------------- SYMBOLS --------------------------

	.type		.nv.reservedSmem.offset0,@object
	.size		.nv.reservedSmem.offset0,0x4
